//
// Generated by NVIDIA NVVM Compiler
//
// Compiler Build ID: CL-36424714
// Cuda compilation tools, release 13.0, V13.0.88
// Based on NVVM 20.0.0
//

.version 9.0
.target sm_100
.address_size 64

	// .globl	_Z16tiledConvolutionPKdS0_Pdii
.extern .shared .align 16 .b8 tile[];

.visible .entry _Z16tiledConvolutionPKdS0_Pdii(
	.param .u64 .ptr .align 1 _Z16tiledConvolutionPKdS0_Pdii_param_0,
	.param .u64 .ptr .align 1 _Z16tiledConvolutionPKdS0_Pdii_param_1,
	.param .u64 .ptr .align 1 _Z16tiledConvolutionPKdS0_Pdii_param_2,
	.param .u32 _Z16tiledConvolutionPKdS0_Pdii_param_3,
	.param .u32 _Z16tiledConvolutionPKdS0_Pdii_param_4
)
{
	.reg .pred 	%p<75>;
	.reg .b32 	%r<135>;
	.reg .b64 	%rd<19>;
	.reg .b64 	%fd<149>;

	ld.param.u64 	%rd8, [_Z16tiledConvolutionPKdS0_Pdii_param_0];
	ld.param.u64 	%rd9, [_Z16tiledConvolutionPKdS0_Pdii_param_1];
	ld.param.u64 	%rd10, [_Z16tiledConvolutionPKdS0_Pdii_param_2];
	ld.param.u32 	%r16, [_Z16tiledConvolutionPKdS0_Pdii_param_3];
	ld.param.u32 	%r18, [_Z16tiledConvolutionPKdS0_Pdii_param_4];
	mov.u32 	%r19, %ctaid.x;
	mov.u32 	%r1, %ntid.x;
	mov.u32 	%r2, %tid.x;
	mad.lo.s32 	%r3, %r19, %r1, %r2;
	mov.u32 	%r20, %ctaid.y;
	mov.u32 	%r4, %ntid.y;
	mov.u32 	%r5, %tid.y;
	mad.lo.s32 	%r21, %r20, %r4, %r5;
	setp.ge.s32 	%p7, %r3, %r16;
	setp.ge.s32 	%p8, %r21, %r18;
	or.pred  	%p9, %p7, %p8;
	@%p9 bra 	$L__BB0_63;
	cvta.to.global.u64 	%rd11, %rd8;
	add.s32 	%r24, %r2, %r3;
	add.s32 	%r25, %r24, -1;
	add.s32 	%r27, %r5, %r21;
	add.s32 	%r28, %r27, -1;
	or.b32  	%r29, %r25, %r28;
	add.s32 	%r30, %r16, 2;
	setp.lt.s32 	%p10, %r25, %r30;
	setp.gt.s32 	%p11, %r29, -1;
	add.s32 	%r31, %r18, 2;
	setp.lt.s32 	%p12, %r28, %r31;
	and.pred  	%p13, %p10, %p12;
	and.pred  	%p1, %p13, %p11;
	mad.lo.s32 	%r32, %r5, %r1, %r2;
	shl.b32 	%r33, %r32, 3;
	mov.u32 	%r34, tile;
	add.s32 	%r7, %r34, %r33;
	mad.lo.s32 	%r35, %r28, %r30, %r25;
	mul.wide.s32 	%rd12, %r35, 8;
	add.s64 	%rd1, %rd11, %rd12;
	add.s32 	%r36, %r5, 1;
	setp.lt.u32 	%p14, %r36, %r4;
	shl.b32 	%r37, %r1, 3;
	add.s32 	%r8, %r7, %r37;
	add.s32 	%r38, %r5, 2;
	setp.lt.u32 	%p15, %r38, %r4;
	add.s32 	%r9, %r8, %r37;
	add.s32 	%r39, %r2, 1;
	setp.lt.u32 	%p16, %r39, %r1;
	and.pred  	%p2, %p16, %p14;
	and.pred  	%p3, %p16, %p15;
	add.s32 	%r40, %r2, 2;
	setp.lt.u32 	%p17, %r40, %r1;
	and.pred  	%p4, %p17, %p14;
	and.pred  	%p5, %p17, %p15;
	add.s32 	%r41, %r31, %r28;
	mad.lo.s32 	%r42, %r41, %r30, %r25;
	mul.wide.s32 	%rd13, %r42, 8;
	add.s64 	%rd2, %rd11, %rd13;
	add.s32 	%r43, %r41, %r31;
	mad.lo.s32 	%r44, %r43, %r30, %r25;
	mul.wide.s32 	%rd14, %r44, 8;
	add.s64 	%rd3, %rd11, %rd14;
	mad.lo.s32 	%r133, %r16, %r21, %r3;
	mul.lo.s32 	%r11, %r18, %r16;
	cvta.to.global.u64 	%rd15, %rd9;
	add.s64 	%rd18, %rd15, 104;
	cvta.to.global.u64 	%rd5, %rd10;
	mov.b32 	%r134, 0;
$L__BB0_2:
	mov.f64 	%fd119, 0d0000000000000000;
	not.pred 	%p18, %p1;
	@%p18 bra 	$L__BB0_4;
	ld.global.f64 	%fd119, [%rd1];
$L__BB0_4:
	st.shared.f64 	[%r7], %fd119;
	bar.sync 	0;
	mov.u32 	%r45, %tid.x;
	mov.u32 	%r46, %ntid.x;
	setp.ge.u32 	%p19, %r45, %r46;
	mov.u32 	%r47, %tid.y;
	mov.u32 	%r49, %ntid.y;
	setp.ge.u32 	%p20, %r47, %r49;
	mov.f64 	%fd121, 0d0000000000000000;
	or.pred  	%p21, %p19, %p20;
	@%p21 bra 	$L__BB0_6;
	ld.global.f64 	%fd63, [%rd18+-40];
	ld.shared.f64 	%fd64, [%r7];
	fma.rn.f64 	%fd121, %fd63, %fd64, 0d0000000000000000;
$L__BB0_6:
	mov.u32 	%r51, %tid.x;
	mov.u32 	%r52, %ntid.x;
	setp.ge.u32 	%p22, %r51, %r52;
	mov.u32 	%r53, %tid.y;
	add.s32 	%r55, %r53, 1;
	mov.u32 	%r56, %ntid.y;
	setp.ge.u32 	%p23, %r55, %r56;
	or.pred  	%p24, %p22, %p23;
	@%p24 bra 	$L__BB0_8;
	ld.global.f64 	%fd65, [%rd18+-48];
	ld.shared.f64 	%fd66, [%r8];
	fma.rn.f64 	%fd121, %fd65, %fd66, %fd121;
$L__BB0_8:
	mov.u32 	%r58, %tid.x;
	mov.u32 	%r59, %ntid.x;
	setp.ge.u32 	%p25, %r58, %r59;
	mov.u32 	%r60, %tid.y;
	add.s32 	%r62, %r60, 2;
	mov.u32 	%r63, %ntid.y;
	setp.ge.u32 	%p26, %r62, %r63;
	or.pred  	%p27, %p25, %p26;
	@%p27 bra 	$L__BB0_10;
	ld.global.f64 	%fd67, [%rd18+-56];
	ld.shared.f64 	%fd68, [%r9];
	fma.rn.f64 	%fd121, %fd67, %fd68, %fd121;
$L__BB0_10:
	mov.u32 	%r65, %tid.x;
	add.s32 	%r66, %r65, 1;
	mov.u32 	%r67, %ntid.x;
	setp.ge.u32 	%p28, %r66, %r67;
	mov.u32 	%r68, %tid.y;
	mov.u32 	%r70, %ntid.y;
	setp.ge.u32 	%p29, %r68, %r70;
	or.pred  	%p30, %p28, %p29;
	@%p30 bra 	$L__BB0_12;
	ld.global.f64 	%fd69, [%rd18+-64];
	ld.shared.f64 	%fd70, [%r7+8];
	fma.rn.f64 	%fd121, %fd69, %fd70, %fd121;
$L__BB0_12:
	not.pred 	%p31, %p2;
	@%p31 bra 	$L__BB0_14;
	ld.global.f64 	%fd71, [%rd18+-72];
	ld.shared.f64 	%fd72, [%r8+8];
	fma.rn.f64 	%fd121, %fd71, %fd72, %fd121;
$L__BB0_14:
	not.pred 	%p32, %p3;
	@%p32 bra 	$L__BB0_16;
	ld.global.f64 	%fd73, [%rd18+-80];
	ld.shared.f64 	%fd74, [%r9+8];
	fma.rn.f64 	%fd121, %fd73, %fd74, %fd121;
$L__BB0_16:
	mov.u32 	%r72, %tid.x;
	add.s32 	%r73, %r72, 2;
	mov.u32 	%r74, %ntid.x;
	setp.lt.u32 	%p33, %r73, %r74;
	mov.u32 	%r75, %tid.y;
	mov.u32 	%r77, %ntid.y;
	setp.lt.u32 	%p34, %r75, %r77;
	and.pred  	%p6, %p33, %p34;
	not.pred 	%p35, %p6;
	@%p35 bra 	$L__BB0_18;
	ld.global.f64 	%fd75, [%rd18+-88];
	ld.shared.f64 	%fd76, [%r7+16];
	fma.rn.f64 	%fd121, %fd75, %fd76, %fd121;
$L__BB0_18:
	not.pred 	%p36, %p4;
	@%p36 bra 	$L__BB0_20;
	ld.global.f64 	%fd77, [%rd18+-96];
	ld.shared.f64 	%fd78, [%r8+16];
	fma.rn.f64 	%fd121, %fd77, %fd78, %fd121;
$L__BB0_20:
	not.pred 	%p37, %p5;
	@%p37 bra 	$L__BB0_22;
	ld.global.f64 	%fd79, [%rd18+-104];
	ld.shared.f64 	%fd80, [%r9+16];
	fma.rn.f64 	%fd121, %fd79, %fd80, %fd121;
$L__BB0_22:
	bar.sync 	0;
	mov.f64 	%fd129, 0d0000000000000000;
	@%p18 bra 	$L__BB0_24;
	ld.global.f64 	%fd129, [%rd2];
$L__BB0_24:
	st.shared.f64 	[%r7], %fd129;
	bar.sync 	0;
	mov.u32 	%r79, %tid.x;
	mov.u32 	%r80, %ntid.x;
	setp.ge.u32 	%p39, %r79, %r80;
	mov.u32 	%r81, %tid.y;
	mov.u32 	%r83, %ntid.y;
	setp.ge.u32 	%p40, %r81, %r83;
	or.pred  	%p41, %p39, %p40;
	@%p41 bra 	$L__BB0_26;
	ld.global.f64 	%fd82, [%rd18+32];
	ld.shared.f64 	%fd83, [%r7];
	fma.rn.f64 	%fd121, %fd82, %fd83, %fd121;
$L__BB0_26:
	mov.u32 	%r85, %tid.x;
	mov.u32 	%r86, %ntid.x;
	setp.ge.u32 	%p42, %r85, %r86;
	mov.u32 	%r87, %tid.y;
	add.s32 	%r89, %r87, 1;
	mov.u32 	%r90, %ntid.y;
	setp.ge.u32 	%p43, %r89, %r90;
	or.pred  	%p44, %p42, %p43;
	@%p44 bra 	$L__BB0_28;
	ld.global.f64 	%fd84, [%rd18+24];
	ld.shared.f64 	%fd85, [%r8];
	fma.rn.f64 	%fd121, %fd84, %fd85, %fd121;
$L__BB0_28:
	mov.u32 	%r92, %tid.x;
	mov.u32 	%r93, %ntid.x;
	setp.ge.u32 	%p45, %r92, %r93;
	mov.u32 	%r94, %tid.y;
	add.s32 	%r96, %r94, 2;
	mov.u32 	%r97, %ntid.y;
	setp.ge.u32 	%p46, %r96, %r97;
	or.pred  	%p47, %p45, %p46;
	@%p47 bra 	$L__BB0_30;
	ld.global.f64 	%fd86, [%rd18+16];
	ld.shared.f64 	%fd87, [%r9];
	fma.rn.f64 	%fd121, %fd86, %fd87, %fd121;
$L__BB0_30:
	mov.u32 	%r99, %tid.x;
	add.s32 	%r100, %r99, 1;
	mov.u32 	%r101, %ntid.x;
	setp.ge.u32 	%p48, %r100, %r101;
	mov.u32 	%r102, %tid.y;
	mov.u32 	%r104, %ntid.y;
	setp.ge.u32 	%p49, %r102, %r104;
	or.pred  	%p50, %p48, %p49;
	@%p50 bra 	$L__BB0_32;
	ld.global.f64 	%fd88, [%rd18+8];
	ld.shared.f64 	%fd89, [%r7+8];
	fma.rn.f64 	%fd121, %fd88, %fd89, %fd121;
$L__BB0_32:
	@%p31 bra 	$L__BB0_34;
	ld.global.f64 	%fd90, [%rd18];
	ld.shared.f64 	%fd91, [%r8+8];
	fma.rn.f64 	%fd121, %fd90, %fd91, %fd121;
$L__BB0_34:
	@%p32 bra 	$L__BB0_36;
	ld.global.f64 	%fd92, [%rd18+-8];
	ld.shared.f64 	%fd93, [%r9+8];
	fma.rn.f64 	%fd121, %fd92, %fd93, %fd121;
$L__BB0_36:
	@%p35 bra 	$L__BB0_38;
	ld.global.f64 	%fd94, [%rd18+-16];
	ld.shared.f64 	%fd95, [%r7+16];
	fma.rn.f64 	%fd121, %fd94, %fd95, %fd121;
$L__BB0_38:
	@%p36 bra 	$L__BB0_40;
	ld.global.f64 	%fd96, [%rd18+-24];
	ld.shared.f64 	%fd97, [%r8+16];
	fma.rn.f64 	%fd121, %fd96, %fd97, %fd121;
$L__BB0_40:
	@%p37 bra 	$L__BB0_42;
	ld.global.f64 	%fd98, [%rd18+-32];
	ld.shared.f64 	%fd99, [%r9+16];
	fma.rn.f64 	%fd121, %fd98, %fd99, %fd121;
$L__BB0_42:
	bar.sync 	0;
	mov.f64 	%fd139, 0d0000000000000000;
	@%p18 bra 	$L__BB0_44;
	ld.global.f64 	%fd139, [%rd3];
$L__BB0_44:
	st.shared.f64 	[%r7], %fd139;
	bar.sync 	0;
	mov.u32 	%r106, %tid.x;
	mov.u32 	%r107, %ntid.x;
	setp.ge.u32 	%p57, %r106, %r107;
	mov.u32 	%r108, %tid.y;
	mov.u32 	%r110, %ntid.y;
	setp.ge.u32 	%p58, %r108, %r110;
	or.pred  	%p59, %p57, %p58;
	@%p59 bra 	$L__BB0_46;
	ld.global.f64 	%fd101, [%rd18+104];
	ld.shared.f64 	%fd102, [%r7];
	fma.rn.f64 	%fd121, %fd101, %fd102, %fd121;
$L__BB0_46:
	mov.u32 	%r112, %tid.x;
	mov.u32 	%r113, %ntid.x;
	setp.ge.u32 	%p60, %r112, %r113;
	mov.u32 	%r114, %tid.y;
	add.s32 	%r116, %r114, 1;
	mov.u32 	%r117, %ntid.y;
	setp.ge.u32 	%p61, %r116, %r117;
	or.pred  	%p62, %p60, %p61;
	@%p62 bra 	$L__BB0_48;
	ld.global.f64 	%fd103, [%rd18+96];
	ld.shared.f64 	%fd104, [%r8];
	fma.rn.f64 	%fd121, %fd103, %fd104, %fd121;
$L__BB0_48:
	mov.u32 	%r119, %tid.x;
	mov.u32 	%r120, %ntid.x;
	setp.ge.u32 	%p63, %r119, %r120;
	mov.u32 	%r121, %tid.y;
	add.s32 	%r123, %r121, 2;
	mov.u32 	%r124, %ntid.y;
	setp.ge.u32 	%p64, %r123, %r124;
	or.pred  	%p65, %p63, %p64;
	@%p65 bra 	$L__BB0_50;
	ld.global.f64 	%fd105, [%rd18+88];
	ld.shared.f64 	%fd106, [%r9];
	fma.rn.f64 	%fd121, %fd105, %fd106, %fd121;
$L__BB0_50:
	mov.u32 	%r126, %tid.x;
	add.s32 	%r127, %r126, 1;
	mov.u32 	%r128, %ntid.x;
	setp.ge.u32 	%p66, %r127, %r128;
	mov.u32 	%r129, %tid.y;
	mov.u32 	%r131, %ntid.y;
	setp.ge.u32 	%p67, %r129, %r131;
	or.pred  	%p68, %p66, %p67;
	@%p68 bra 	$L__BB0_52;
	ld.global.f64 	%fd107, [%rd18+80];
	ld.shared.f64 	%fd108, [%r7+8];
	fma.rn.f64 	%fd121, %fd107, %fd108, %fd121;
$L__BB0_52:
	@%p31 bra 	$L__BB0_54;
	ld.global.f64 	%fd109, [%rd18+72];
	ld.shared.f64 	%fd110, [%r8+8];
	fma.rn.f64 	%fd121, %fd109, %fd110, %fd121;
$L__BB0_54:
	@%p32 bra 	$L__BB0_56;
	ld.global.f64 	%fd111, [%rd18+64];
	ld.shared.f64 	%fd112, [%r9+8];
	fma.rn.f64 	%fd121, %fd111, %fd112, %fd121;
$L__BB0_56:
	@%p35 bra 	$L__BB0_58;
	ld.global.f64 	%fd113, [%rd18+56];
	ld.shared.f64 	%fd114, [%r7+16];
	fma.rn.f64 	%fd121, %fd113, %fd114, %fd121;
$L__BB0_58:
	@%p36 bra 	$L__BB0_60;
	ld.global.f64 	%fd115, [%rd18+48];
	ld.shared.f64 	%fd116, [%r8+16];
	fma.rn.f64 	%fd121, %fd115, %fd116, %fd121;
$L__BB0_60:
	@%p37 bra 	$L__BB0_62;
	ld.global.f64 	%fd117, [%rd18+40];
	ld.shared.f64 	%fd118, [%r9+16];
	fma.rn.f64 	%fd121, %fd117, %fd118, %fd121;
$L__BB0_62:
	bar.sync 	0;
	mul.wide.s32 	%rd16, %r133, 8;
	add.s64 	%rd17, %rd5, %rd16;
	st.global.f64 	[%rd17], %fd121;
	add.s32 	%r134, %r134, 1;
	add.s32 	%r133, %r133, %r11;
	add.s64 	%rd18, %rd18, 216;
	setp.ne.s32 	%p74, %r134, 64;
	@%p74 bra 	$L__BB0_2;
$L__BB0_63:
	ret;

}


// ===== COMPILED SASS (sm_100) =====

	.target	sm_100

	.elftype	@"ET_EXEC"


//--------------------- .note.nv.tkinfo           --------------------------
	.section	.note.nv.tkinfo,"",@"SHT_NOTE"
	.sectionflags	@"SHF_NOTE_NV_TKINFO"
	.tkinfo
        /*0018*/ 	.word	0x00000002
        /*0030*/ 	.string	""
        /*0030*/ 	.string	"ptxas"
        /*0030*/ 	.string	"Cuda compilation tools, release 13.0, V13.0.88"
        /*0030*/ 	.string	"Build cuda_13.0.r13.0/compiler.36424714_0"
        /*0030*/ 	.string	"-arch sm_100 -m 64 "



//--------------------- .note.nv.cuinfo           --------------------------
	.section	.note.nv.cuinfo,"",@"SHT_NOTE"
	.sectionflags	@"SHF_NOTE_NV_CUINFO"
        /*0018*/ 	.short	0x0002
        /*001a*/ 	.short	0x0064
        /*001c*/ 	.short	0x0082
	.zero		2


//--------------------- .nv.info                  --------------------------
	.section	.nv.info,"",@"SHT_CUDA_INFO"
	.align	4


	//----- nvinfo : EIATTR_REGCOUNT
	.align		4
        /*0000*/ 	.byte	0x04, 0x2f
        /*0002*/ 	.short	(.L_1 - .L_0)
	.align		4
.L_0:
        /*0004*/ 	.word	index@(_Z16tiledConvolutionPKdS0_Pdii)
        /*0008*/ 	.word	0x0000001f


	//----- nvinfo : EIATTR_FRAME_SIZE
	.align		4
.L_1:
        /*000c*/ 	.byte	0x04, 0x11
        /*000e*/ 	.short	(.L_3 - .L_2)
	.align		4
.L_2:
        /*0010*/ 	.word	index@(_Z16tiledConvolutionPKdS0_Pdii)
        /*0014*/ 	.word	0x00000000


	//----- nvinfo : EIATTR_MIN_STACK_SIZE
	.align		4
.L_3:
        /*0018*/ 	.byte	0x04, 0x12
        /*001a*/ 	.short	(.L_5 - .L_4)
	.align		4
.L_4:
        /*001c*/ 	.word	index@(_Z16tiledConvolutionPKdS0_Pdii)
        /*0020*/ 	.word	0x00000000
.L_5:


//--------------------- .nv.compat                --------------------------
	.section	.nv.compat,"",@"SHT_CUDA_COMPAT_INFO"
	.align	4
        /*0000*/ 	.byte	0x02, 0x09, 0x00, 0x00, 0x02, 0x02, 0x01, 0x00, 0x02, 0x05, 0x05, 0x00, 0x03, 0x07, 0x01, 0x01
        /*0010*/ 	.byte	0x02, 0x03, 0x00, 0x00, 0x02, 0x06, 0x01, 0x00, 0x04, 0x0b, 0x08, 0x00, 0x01, 0x00, 0x00, 0x00
        /*0020*/ 	.byte	0x00, 0x00, 0x00, 0x00


//--------------------- .nv.info._Z16tiledConvolutionPKdS0_Pdii --------------------------
	.section	.nv.info._Z16tiledConvolutionPKdS0_Pdii,"",@"SHT_CUDA_INFO"
	.sectionflags	@""
	.align	4


	//----- nvinfo : EIATTR_CUDA_API_VERSION
	.align		4
        /*0000*/ 	.byte	0x04, 0x37
        /*0002*/ 	.short	(.L_7 - .L_6)
.L_6:
        /*0004*/ 	.word	0x00000082


	//----- nvinfo : EIATTR_KPARAM_INFO
	.align		4
.L_7:
        /*0008*/ 	.byte	0x04, 0x17
        /*000a*/ 	.short	(.L_9 - .L_8)
.L_8:
        /*000c*/ 	.word	0x00000000
        /*0010*/ 	.short	0x0004
        /*0012*/ 	.short	0x001c
        /*0014*/ 	.byte	0x00, 0xf0, 0x11, 0x00


	//----- nvinfo : EIATTR_KPARAM_INFO
	.align		4
.L_9:
        /*0018*/ 	.byte	0x04, 0x17
        /*001a*/ 	.short	(.L_11 - .L_10)
.L_10:
        /*001c*/ 	.word	0x00000000
        /*0020*/ 	.short	0x0003
        /*0022*/ 	.short	0x0018
        /*0024*/ 	.byte	0x00, 0xf0, 0x11, 0x00


	//----- nvinfo : EIATTR_KPARAM_INFO
	.align		4
.L_11:
        /*0028*/ 	.byte	0x04, 0x17
        /*002a*/ 	.short	(.L_13 - .L_12)
.L_12:
        /*002c*/ 	.word	0x00000000
        /*0030*/ 	.short	0x0002
        /*0032*/ 	.short	0x0010
        /*0034*/ 	.byte	0x00, 0xf5, 0x21, 0x00


	//----- nvinfo : EIATTR_KPARAM_INFO
	.align		4
.L_13:
        /*0038*/ 	.byte	0x04, 0x17
        /*003a*/ 	.short	(.L_15 - .L_14)
.L_14:
        /*003c*/ 	.word	0x00000000
        /*0040*/ 	.short	0x0001
        /*0042*/ 	.short	0x0008
        /*0044*/ 	.byte	0x00, 0xf5, 0x21, 0x00


	//----- nvinfo : EIATTR_KPARAM_INFO
	.align		4
.L_15:
        /*0048*/ 	.byte	0x04, 0x17
        /*004a*/ 	.short	(.L_17 - .L_16)
.L_16:
        /*004c*/ 	.word	0x00000000
        /*0050*/ 	.short	0x0000
        /*0052*/ 	.short	0x0000
        /*0054*/ 	.byte	0x00, 0xf5, 0x21, 0x00


	//----- nvinfo : EIATTR_SPARSE_MMA_MASK
	.align		4
.L_17:
        /*0058*/ 	.byte	0x03, 0x50
        /*005a*/ 	.short	0x0000


	//----- nvinfo : EIATTR_MAXREG_COUNT
	.align		4
        /*005c*/ 	.byte	0x03, 0x1b
        /*005e*/ 	.short	0x00ff


	//----- nvinfo : EIATTR_NUM_BARRIERS
	.align		4
        /*0060*/ 	.byte	0x02, 0x4c
        /*0062*/ 	.byte	0x01
	.zero		1


	//----- nvinfo : EIATTR_MERCURY_ISA_VERSION
	.align		4
        /*0064*/ 	.byte	0x03, 0x5f
        /*0066*/ 	.short	0x0101


	//----- nvinfo : EIATTR_VRC_CTA_INIT_COUNT
	.align		4
        /*0068*/ 	.byte	0x02, 0x4a
	.zero		1
	.zero		1


	//----- nvinfo : EIATTR_EXIT_INSTR_OFFSETS
	.align		4
        /*006c*/ 	.byte	0x04, 0x1c
        /*006e*/ 	.short	(.L_19 - .L_18)


	//   ....[0]....
.L_18:
        /*0070*/ 	.word	0x000000c0


	//   ....[1]....
        /*0074*/ 	.word	0x00000de0


	//----- nvinfo : EIATTR_CBANK_PARAM_SIZE
	.align		4
.L_19:
        /*0078*/ 	.byte	0x03, 0x19
        /*007a*/ 	.short	0x0020


	//----- nvinfo : EIATTR_PARAM_CBANK
	.align		4
        /*007c*/ 	.byte	0x04, 0x0a
        /*007e*/ 	.short	(.L_21 - .L_20)
	.align		4
.L_20:
        /*0080*/ 	.word	index@(.nv.constant0._Z16tiledConvolutionPKdS0_Pdii)
        /*0084*/ 	.short	0x0380
        /*0086*/ 	.short	0x0020


	//----- nvinfo : EIATTR_SW_WAR
	.align		4
.L_21:
        /*0088*/ 	.byte	0x04, 0x36
        /*008a*/ 	.short	(.L_23 - .L_22)
.L_22:
        /*008c*/ 	.word	0x00000008
.L_23:


//--------------------- .nv.callgraph             --------------------------
	.section	.nv.callgraph,"",@"SHT_CUDA_CALLGRAPH"
	.align	4
	.sectionentsize	8
	.align		4
        /*0000*/ 	.word	0x00000000
	.align		4
        /*0004*/ 	.word	0xffffffff
	.align		4
        /*0008*/ 	.word	0x00000000
	.align		4
        /*000c*/ 	.word	0xfffffffe
	.align		4
        /*0010*/ 	.word	0x00000000
	.align		4
        /*0014*/ 	.word	0xfffffffd
	.align		4
        /*0018*/ 	.word	0x00000000
	.align		4
        /*001c*/ 	.word	0xfffffffc


//--------------------- .text._Z16tiledConvolutionPKdS0_Pdii --------------------------
	.section	.text._Z16tiledConvolutionPKdS0_Pdii,"ax",@progbits
	.align	128
        .global         _Z16tiledConvolutionPKdS0_Pdii
        .type           _Z16tiledConvolutionPKdS0_Pdii,@function
        .size           _Z16tiledConvolutionPKdS0_Pdii,(.L_x_2 - _Z16tiledConvolutionPKdS0_Pdii)
        .other          _Z16tiledConvolutionPKdS0_Pdii,@"STO_CUDA_ENTRY STV_DEFAULT"
_Z16tiledConvolutionPKdS0_Pdii:
.text._Z16tiledConvolutionPKdS0_Pdii:
[----:B------:R-:W-:Y:S01]  /*0000*/  LDC R1, c[0x0][0x37c] ;  /* 0x0000df00ff017b82 */ /* 0x000fe20000000800 */
[----:B------:R-:W0:Y:S07]  /*0010*/  S2R R8, SR_TID.Y ;  /* 0x0000000000087919 */ /* 0x000e2e0000002200 */
[----:B------:R-:W1:Y:S01]  /*0020*/  LDC R0, c[0x0][0x360] ;  /* 0x0000d800ff007b82 */ /* 0x000e620000000800 */
[----:B------:R-:W2:Y:S01]  /*0030*/  LDCU.64 UR10, c[0x0][0x398] ;  /* 0x00007300ff0a77ac */ /* 0x000ea20008000a00 */
[----:B------:R-:W1:Y:S06]  /*0040*/  S2R R9, SR_TID.X ;  /* 0x0000000000097919 */ /* 0x000e6c0000002100 */
[----:B------:R-:W0:Y:S08]  /*0050*/  S2UR UR5, SR_CTAID.Y ;  /* 0x00000000000579c3 */ /* 0x000e300000002600 */
[----:B------:R-:W0:Y:S08]  /*0060*/  LDC R6, c[0x0][0x364] ;  /* 0x0000d900ff067b82 */ /* 0x000e300000000800 */
[----:B------:R-:W1:Y:S01]  /*0070*/  S2UR UR4, SR_CTAID.X ;  /* 0x00000000000479c3 */ /* 0x000e620000002500 */
[----:B0-----:R-:W-:-:S05]  /*0080*/  IMAD R3, R6, UR5, R8 ;  /* 0x0000000506037c24 */ /* 0x001fca000f8e0208 */
[----:B--2---:R-:W-:Y:S01]  /*0090*/  ISETP.GE.AND P0, PT, R3, UR11, PT ;  /* 0x0000000b03007c0c */ /* 0x004fe2000bf06270 */
[----:B-1----:R-:W-:-:S05]  /*00a0*/  IMAD R2, R0, UR4, R9 ;  /* 0x0000000400027c24 */ /* 0x002fca000f8e0209 */
[----:B------:R-:W-:-:S13]  /*00b0*/  ISETP.GE.OR P0, PT, R2, UR10, P0 ;  /* 0x0000000a02007c0c */ /* 0x000fda0008706670 */
[----:B------:R-:W-:Y:S05]  /*00c0*/  @P0 EXIT ;  /* 0x000000000000094d */ /* 0x000fea0003800000 */
[----:B------:R-:W0:Y:S01]  /*00d0*/  S2UR UR6, SR_CgaCtaId ;  /* 0x00000000000679c3 */ /* 0x000e220000008800 */
[C---:B------:R-:W-:Y:S01]  /*00e0*/  VIADD R4, R8.reuse, 0x1 ;  /* 0x0000000108047836 */ /* 0x040fe20000000000 */
[----:B------:R-:W1:Y:S01]  /*00f0*/  LDCU.64 UR8, c[0x0][0x388] ;  /* 0x00007100ff0877ac */ /* 0x000e620008000a00 */
[----:B------:R-:W-:Y:S02]  /*0100*/  VIADD R5, R8, 0x2 ;  /* 0x0000000208057836 */ /* 0x000fe40000000000 */
[----:B------:R-:W-:Y:S01]  /*0110*/  VIADD R7, R9, 0x1 ;  /* 0x0000000109077836 */ /* 0x000fe20000000000 */
[-C--:B------:R-:W-:Y:S01]  /*0120*/  ISETP.GE.U32.AND P0, PT, R4, R6.reuse, PT ;  /* 0x000000060400720c */ /* 0x080fe20003f06070 */
[--C-:B------:R-:W-:Y:S01]  /*0130*/  IMAD R4, R3, UR10, R2.reuse ;  /* 0x0000000a03047c24 */ /* 0x100fe2000f8e0202 */
[----:B------:R-:W2:Y:S01]  /*0140*/  LDC.64 R14, c[0x0][0x380] ;  /* 0x0000e000ff0e7b82 */ /* 0x000ea20000000a00 */
[----:B------:R-:W-:Y:S01]  /*0150*/  ISETP.GE.U32.AND P1, PT, R5, R6, PT ;  /* 0x000000060500720c */ /* 0x000fe20003f26070 */
[----:B------:R-:W-:Y:S01]  /*0160*/  UIADD3 UR4, UPT, UPT, UR11, 0x2, URZ ;  /* 0x000000020b047890 */ /* 0x000fe2000fffe0ff */
[----:B------:R-:W-:Y:S01]  /*0170*/  IADD3 R6, PT, PT, R8, -0x1, R3 ;  /* 0xffffffff08067810 */ /* 0x000fe20007ffe003 */
[C---:B------:R-:W-:Y:S01]  /*0180*/  VIADD R5, R9.reuse, 0x2 ;  /* 0x0000000209057836 */ /* 0x040fe20000000000 */
[----:B------:R-:W-:Y:S01]  /*0190*/  IADD3 R3, PT, PT, R9, -0x1, R2 ;  /* 0xffffffff09037810 */ /* 0x000fe20007ffe002 */
[----:B------:R-:W-:Y:S01]  /*01a0*/  IMAD R2, R0, R8, R9 ;  /* 0x0000000800027224 */ /* 0x000fe200078e0209 */
[----:B------:R-:W-:Y:S01]  /*01b0*/  UMOV UR5, 0x400 ;  /* 0x0000040000057882 */ /* 0x000fe20000000000 */
[----:B------:R-:W3:Y:S01]  /*01c0*/  LDC.64 R8, c[0x0][0x390] ;  /* 0x0000e400ff087b82 */ /* 0x000ee20000000a00 */
[C---:B------:R-:W-:Y:S01]  /*01d0*/  VIADD R10, R6.reuse, UR4 ;  /* 0x00000004060a7c36 */ /* 0x040fe20008000000 */
[----:B------:R-:W-:Y:S01]  /*01e0*/  UIADD3 UR7, UPT, UPT, UR10, 0x2, URZ ;  /* 0x000000020a077890 */ /* 0x000fe2000fffe0ff */
[----:B------:R-:W-:Y:S01]  /*01f0*/  ISETP.GE.AND P2, PT, R6, UR4, PT ;  /* 0x0000000406007c0c */ /* 0x000fe2000bf46270 */
[----:B------:R-:W4:Y:S01]  /*0200*/  LDCU.64 UR10, c[0x0][0x358] ;  /* 0x00006b00ff0a77ac */ /* 0x000f220008000a00 */
[----:B------:R-:W-:Y:S01]  /*0210*/  VIADD R12, R10, UR4 ;  /* 0x000000040a0c7c36 */ /* 0x000fe20008000000 */
[CC--:B------:R-:W-:Y:S01]  /*0220*/  ISETP.LT.U32.AND P5, PT, R7.reuse, R0.reuse, !P0 ;  /* 0x000000000700720c */ /* 0x0c0fe200047a1070 */
[----:B0-----:R-:W-:Y:S01]  /*0230*/  ULEA UR5, UR6, UR5, 0x18 ;  /* 0x0000000506057291 */ /* 0x001fe2000f8ec0ff */
[-C--:B------:R-:W-:Y:S01]  /*0240*/  ISETP.LT.U32.AND P6, PT, R7, R0.reuse, !P1 ;  /* 0x000000000700720c */ /* 0x080fe20004fc1070 */
[----:B-1----:R-:W-:Y:S01]  /*0250*/  UIADD3 UR4, UP0, UPT, UR8, 0x68, URZ ;  /* 0x0000006808047890 */ /* 0x002fe2000ff1e0ff */
[CC--:B------:R-:W-:Y:S01]  /*0260*/  ISETP.LT.U32.AND P0, PT, R5.reuse, R0.reuse, !P0 ;  /* 0x000000000500720c */ /* 0x0c0fe20004701070 */
[--C-:B------:R-:W-:Y:S01]  /*0270*/  IMAD R11, R6, UR7, R3.reuse ;  /* 0x00000007060b7c24 */ /* 0x100fe2000f8e0203 */
[----:B------:R-:W-:Y:S01]  /*0280*/  ISETP.LT.U32.AND P1, PT, R5, R0, !P1 ;  /* 0x000000000500720c */ /* 0x000fe20004f21070 */
[--C-:B------:R-:W-:Y:S01]  /*0290*/  IMAD R13, R10, UR7, R3.reuse ;  /* 0x000000070a0d7c24 */ /* 0x100fe2000f8e0203 */
[----:B------:R-:W-:Y:S01]  /*02a0*/  LEA R2, R2, UR5, 0x3 ;  /* 0x0000000502027c11 */ /* 0x000fe2000f8e18ff */
[----:B------:R-:W-:Y:S01]  /*02b0*/  UIADD3.X UR5, UPT, UPT, URZ, UR9, URZ, UP0, !UPT ;  /* 0x00000009ff057290 */ /* 0x000fe200087fe4ff */
[C---:B------:R-:W-:Y:S01]  /*02c0*/  LOP3.LUT R7, R3.reuse, R6, RZ, 0xfc, !PT ;  /* 0x0000000603077212 */ /* 0x040fe200078efcff */
[----:B------:R-:W-:Y:S01]  /*02d0*/  IMAD R5, R12, UR7, R3 ;  /* 0x000000070c057c24 */ /* 0x000fe2000f8e0203 */
[----:B------:R-:W-:Y:S01]  /*02e0*/  ISETP.LT.AND P2, PT, R3, UR7, !P2 ;  /* 0x0000000703007c0c */ /* 0x000fe2000d741270 */
[----:B------:R-:W-:-:S02]  /*02f0*/  IMAD R3, R0, 0x8, R2 ;  /* 0x0000000800037824 */ /* 0x000fc400078e0202 */
[----:B--2---:R-:W-:Y:S01]  /*0300*/  IMAD.WIDE R10, R11, 0x8, R14 ;  /* 0x000000080b0a7825 */ /* 0x004fe200078e020e */
[----:B------:R-:W-:-:S03]  /*0310*/  ISETP.GT.AND P2, PT, R7, -0x1, P2 ;  /* 0xffffffff0700780c */ /* 0x000fc60001744270 */
[----:B------:R-:W-:-:S04]  /*0320*/  IMAD.WIDE R12, R13, 0x8, R14 ;  /* 0x000000080d0c7825 */ /* 0x000fc800078e020e */
[----:B------:R-:W-:-:S04]  /*0330*/  IMAD.WIDE R14, R5, 0x8, R14 ;  /* 0x00000008050e7825 */ /* 0x000fc800078e020e */
[----:B------:R-:W-:Y:S02]  /*0340*/  IMAD.U32 R17, RZ, RZ, UR5 ;  /* 0x00000005ff117e24 */ /* 0x000fe4000f8e00ff */
[----:B------:R-:W-:Y:S02]  /*0350*/  IMAD R0, R0, 0x8, R3 ;  /* 0x0000000800007824 */ /* 0x000fe400078e0203 */
[----:B------:R-:W-:Y:S01]  /*0360*/  IMAD.U32 R16, RZ, RZ, UR4 ;  /* 0x00000004ff107e24 */ /* 0x000fe2000f8e00ff */
[----:B---34-:R-:W-:-:S06]  /*0370*/  UMOV UR4, URZ ;  /* 0x000000ff00047c82 */ /* 0x018fcc0008000000 */
.L_x_0:
[----:B-1----:R-:W-:-:S06]  /*0380*/  CS2R R6, SRZ ;  /* 0x0000000000067805 */ /* 0x002fcc000001ff00 */
[----:B------:R-:W2:Y:S01]  /*0390*/  @P2 LDG.E.64 R6, desc[UR10][R10.64] ;  /* 0x0000000a0a062981 */ /* 0x000ea2000c1e1b00 */
[----:B------:R-:W0:Y:S01]  /*03a0*/  LDCU UR5, c[0x0][0x360] ;  /* 0x00006c00ff0577ac */ /* 0x000e220008000800 */
[----:B------:R-:W1:Y:S01]  /*03b0*/  S2R R26, SR_TID.Y ;  /* 0x00000000001a7919 */ /* 0x000e620000002200 */
[----:B------:R-:W1:Y:S01]  /*03c0*/  LDCU UR6, c[0x0][0x364] ;  /* 0x00006c80ff0677ac */ /* 0x000e620008000800 */
[----:B------:R-:W0:Y:S01]  /*03d0*/  S2R R27, SR_TID.X ;  /* 0x00000000001b7919 */ /* 0x000e220000002100 */
[----:B-1----:R-:W-:-:S04]  /*03e0*/  ISETP.GE.U32.AND P4, PT, R26, UR6, PT ;  /* 0x000000061a007c0c */ /* 0x002fc8000bf86070 */
[----:B0-----:R-:W-:Y:S01]  /*03f0*/  ISETP.GE.U32.OR P4, PT, R27, UR5, P4 ;  /* 0x000000051b007c0c */ /* 0x001fe2000a786470 */
[----:B------:R-:W0:Y:S01]  /*0400*/  LDCU UR5, c[0x0][0x360] ;  /* 0x00006c00ff0577ac */ /* 0x000e220008000800 */
[----:B------:R-:W1:Y:S01]  /*0410*/  LDCU UR6, c[0x0][0x364] ;  /* 0x00006c80ff0677ac */ /* 0x000e620008000800 */
[----:B------:R-:W-:-:S05]  /*0420*/  VIADD R5, R26, 0x1 ;  /* 0x000000011a057836 */ /* 0x000fca0000000000 */
[----:B-1----:R-:W-:-:S04]  /*0430*/  ISETP.GE.U32.AND P3, PT, R5, UR6, PT ;  /* 0x0000000605007c0c */ /* 0x002fc8000bf66070 */
[C---:B0-----:R-:W-:Y:S01]  /*0440*/  ISETP.GE.U32.OR P3, PT, R27.reuse, UR5, P3 ;  /* 0x000000051b007c0c */ /* 0x041fe20009f66470 */
[----:B--2---:R0:W-:Y:S01]  /*0450*/  STS.64 [R2], R6 ;  /* 0x0000000602007388 */ /* 0x0041e20000000a00 */
[----:B------:R-:W-:Y:S06]  /*0460*/  BAR.SYNC.DEFER_BLOCKING 0x0 ;  /* 0x0000000000007b1d */ /* 0x000fec0000010000 */
[----:B------:R-:W2:Y:S05]  /*0470*/  @!P4 LDG.E.64 R22, desc[UR10][R16.64+-0x28] ;  /* 0xffffd80a1016c981 */ /* 0x000eaa000c1e1b00 */
[----:B------:R-:W3:Y:S01]  /*0480*/  @!P3 LDG.E.64 R20, desc[UR10][R16.64+-0x30] ;  /* 0xffffd00a1014b981 */ /* 0x000ee2000c1e1b00 */
[----:B------:R-:W1:Y:S01]  /*0490*/  LDCU UR5, c[0x0][0x360] ;  /* 0x00006c00ff0577ac */ /* 0x000e620008000800 */
[----:B------:R-:W-:Y:S01]  /*04a0*/  VIADD R28, R26, 0x2 ;  /* 0x000000021a1c7836 */ /* 0x000fe20000000000 */
[----:B0-----:R-:W-:Y:S01]  /*04b0*/  CS2R R6, SRZ ;  /* 0x0000000000067805 */ /* 0x001fe2000001ff00 */
[----:B------:R-:W2:Y:S01]  /*04c0*/  @!P4 LDS.64 R18, [R2] ;  /* 0x000000000212c984 */ /* 0x000ea20000000a00 */
[----:B------:R-:W0:Y:S01]  /*04d0*/  LDCU UR6, c[0x0][0x364] ;  /* 0x00006c80ff0677ac */ /* 0x000e220008000800 */
[C---:B------:R-:W-:Y:S01]  /*04e0*/  VIADD R5, R27.reuse, 0x1 ;  /* 0x000000011b057836 */ /* 0x040fe20000000000 */
[----:B--2---:R-:W-:Y:S01]  /*04f0*/  @!P4 DFMA R6, R22, R18, RZ ;  /* 0x000000121606c22b */ /* 0x004fe200000000ff */
[----:B0-----:R-:W-:Y:S01]  /*0500*/  ISETP.GE.U32.AND P4, PT, R28, UR6, PT ;  /* 0x000000061c007c0c */ /* 0x001fe2000bf86070 */
[----:B------:R-:W3:Y:S03]  /*0510*/  @!P3 LDS.64 R18, [R3] ;  /* 0x000000000312b984 */ /* 0x000ee60000000a00 */
[----:B-1----:R-:W-:Y:S01]  /*0520*/  ISETP.GE.U32.OR P4, PT, R27, UR5, P4 ;  /* 0x000000051b007c0c */ /* 0x002fe2000a786470 */
[----:B------:R-:W0:Y:S01]  /*0530*/  LDCU UR5, c[0x0][0x360] ;  /* 0x00006c00ff0577ac */ /* 0x000e220008000800 */
[----:B------:R-:W1:Y:S11]  /*0540*/  LDCU UR6, c[0x0][0x364] ;  /* 0x00006c80ff0677ac */ /* 0x000e760008000800 */
[----:B------:R-:W2:Y:S04]  /*0550*/  @!P4 LDG.E.64 R24, desc[UR10][R16.64+-0x38] ;  /* 0xffffc80a1018c981 */ /* 0x000ea8000c1e1b00 */
[----:B------:R-:W2:Y:S01]  /*0560*/  @!P4 LDS.64 R22, [R0] ;  /* 0x000000000016c984 */ /* 0x000ea20000000a00 */
[----:B---3--:R-:W-:Y:S01]  /*0570*/  @!P3 DFMA R6, R20, R18, R6 ;  /* 0x000000121406b22b */ /* 0x008fe20000000006 */
[----:B-1----:R-:W-:-:S02]  /*0580*/  ISETP.GE.U32.AND P3, PT, R26, UR6, PT ;  /* 0x000000061a007c0c */ /* 0x002fc4000bf66070 */
[----:B------:R-:W3:Y:S02]  /*0590*/  @P5 LDG.E.64 R18, desc[UR10][R16.64+-0x48] ;  /* 0xffffb80a10125981 */ /* 0x000ee4000c1e1b00 */
[----:B0-----:R-:W-:-:S13]  /*05a0*/  ISETP.GE.U32.OR P3, PT, R5, UR5, P3 ;  /* 0x0000000505007c0c */ /* 0x001fda0009f66470 */
[----:B------:R-:W4:Y:S01]  /*05b0*/  @!P3 LDG.E.64 R20, desc[UR10][R16.64+-0x40] ;  /* 0xffffc00a1014b981 */ /* 0x000f22000c1e1b00 */
[----:B------:R-:W0:Y:S01]  /*05c0*/  LDCU UR5, c[0x0][0x360] ;  /* 0x00006c00ff0577ac */ /* 0x000e220008000800 */
[----:B------:R-:W1:Y:S01]  /*05d0*/  LDCU UR6, c[0x0][0x364] ;  /* 0x00006c80ff0677ac */ /* 0x000e620008000800 */
[----:B--2---:R-:W-:Y:S01]  /*05e0*/  @!P4 DFMA R6, R24, R22, R6 ;  /* 0x000000161806c22b */ /* 0x004fe20000000006 */
[----:B------:R-:W4:Y:S04]  /*05f0*/  @!P3 LDS.64 R22, [R2+0x8] ;  /* 0x000008000216b984 */ /* 0x000f280000000a00 */
[----:B------:R-:W2:Y:S03]  /*0600*/  @P6 LDG.E.64 R24, desc[UR10][R16.64+-0x50] ;  /* 0xffffb00a10186981 */ /* 0x000ea6000c1e1b00 */
[----:B----4-:R-:W-:Y:S01]  /*0610*/  @!P3 DFMA R6, R20, R22, R6 ;  /* 0x000000161406b22b */ /* 0x010fe20000000006 */
[----:B------:R-:W3:Y:S01]  /*0620*/  @P5 LDS.64 R20, [R3+0x8] ;  /* 0x0000080003145984 */ /* 0x000ee20000000a00 */
[----:B-1----:R-:W-:-:S03]  /*0630*/  ISETP.GE.U32.AND P3, PT, R26, UR6, PT ;  /* 0x000000061a007c0c */ /* 0x002fc6000bf66070 */
[----:B------:R-:W2:Y:S03]  /*0640*/  @P6 LDS.64 R22, [R0+0x8] ;  /* 0x0000080000166984 */ /* 0x000ea60000000a00 */
[----:B---3--:R-:W-:Y:S01]  /*0650*/  @P5 DFMA R6, R18, R20, R6 ;  /* 0x000000141206522b */ /* 0x008fe20000000006 */
[----:B------:R-:W-:-:S05]  /*0660*/  VIADD R18, R27, 0x2 ;  /* 0x000000021b127836 */ /* 0x000fca0000000000 */
[----:B0-----:R-:W-:Y:S02]  /*0670*/  ISETP.LT.U32.AND P3, PT, R18, UR5, !P3 ;  /* 0x0000000512007c0c */ /* 0x001fe4000df61070 */
[----:B------:R-:W3:Y:S11]  /*0680*/  @P0 LDG.E.64 R18, desc[UR10][R16.64+-0x60] ;  /* 0xffffa00a10120981 */ /* 0x000ef6000c1e1b00 */
[----:B------:R-:W4:Y:S01]  /*0690*/  @P3 LDG.E.64 R20, desc[UR10][R16.64+-0x58] ;  /* 0xffffa80a10143981 */ /* 0x000f22000c1e1b00 */
[----:B--2---:R-:W-:-:S03]  /*06a0*/  @P6 DFMA R6, R24, R22, R6 ;  /* 0x000000161806622b */ /* 0x004fc60000000006 */
[----:B------:R-:W4:Y:S01]  /*06b0*/  @P3 LDS.64 R22, [R2+0x10] ;  /* 0x0000100002163984 */ /* 0x000f220000000a00 */
[----:B------:R-:W-:-:S04]  /*06c0*/  CS2R R24, SRZ ;  /* 0x0000000000187805 */ /* 0x000fc8000001ff00 */
[----:B----4-:R-:W-:Y:S01]  /*06d0*/  @P3 DFMA R6, R20, R22, R6 ;  /* 0x000000161406322b */ /* 0x010fe20000000006 */
[----:B------:R-:W3:Y:S04]  /*06e0*/  @P0 LDS.64 R20, [R3+0x10] ;  /* 0x0000100003140984 */ /* 0x000ee80000000a00 */
[----:B------:R-:W2:Y:S03]  /*06f0*/  @P1 LDG.E.64 R22, desc[UR10][R16.64+-0x68] ;  /* 0xffff980a10161981 */ /* 0x000ea6000c1e1b00 */
[----:B---3--:R-:W-:Y:S01]  /*0700*/  @P0 DFMA R6, R18, R20, R6 ;  /* 0x000000141206022b */ /* 0x008fe20000000006 */
[----:B------:R-:W2:Y:S01]  /*0710*/  @P1 LDS.64 R20, [R0+0x10] ;  /* 0x0000100000141984 */ /* 0x000ea20000000a00 */
[----:B------:R-:W-:Y:S06]  /*0720*/  BAR.SYNC.DEFER_BLOCKING 0x0 ;  /* 0x0000000000007b1d */ /* 0x000fec0000010000 */
[----:B------:R-:W3:Y:S01]  /*0730*/  @P2 LDG.E.64 R24, desc[UR10][R12.64] ;  /* 0x0000000a0c182981 */ /* 0x000ee2000c1e1b00 */
[----:B------:R-:W0:Y:S01]  /*0740*/  LDCU UR5, c[0x0][0x360] ;  /* 0x00006c00ff0577ac */ /* 0x000e220008000800 */
[----:B------:R-:W1:Y:S02]  /*0750*/  LDCU UR6, c[0x0][0x364] ;  /* 0x00006c80ff0677ac */ /* 0x000e640008000800 */
[----:B-1----:R-:W-:-:S04]  /*0760*/  ISETP.GE.U32.AND P4, PT, R26, UR6, PT ;  /* 0x000000061a007c0c */ /* 0x002fc8000bf86070 */
[----:B0-----:R-:W-:Y:S01]  /*0770*/  ISETP.GE.U32.OR P4, PT, R27, UR5, P4 ;  /* 0x000000051b007c0c */ /* 0x001fe2000a786470 */
[----:B---3--:R-:W-:Y:S01]  /*0780*/  STS.64 [R2], R24 ;  /* 0x0000001802007388 */ /* 0x008fe20000000a00 */
[----:B------:R-:W-:Y:S11]  /*0790*/  BAR.SYNC.DEFER_BLOCKING 0x0 ;  /* 0x0000000000007b1d */ /* 0x000ff60000010000 */
[----:B------:R-:W3:Y:S01]  /*07a0*/  @!P4 LDG.E.64 R18, desc[UR10][R16.64+0x20] ;  /* 0x0000200a1012c981 */ /* 0x000ee2000c1e1b00 */
[----:B--2---:R-:W-:-:S03]  /*07b0*/  @P1 DFMA R6, R22, R20, R6 ;  /* 0x000000141606122b */ /* 0x004fc60000000006 */
[----:B------:R-:W3:Y:S01]  /*07c0*/  @!P4 LDS.64 R20, [R2] ;  /* 0x000000000214c984 */ /* 0x000ee20000000a00 */
[----:B------:R-:W0:Y:S03]  /*07d0*/  LDCU UR5, c[0x0][0x360] ;  /* 0x00006c00ff0577ac */ /* 0x000e260008000800 */
[----:B------:R-:W-:Y:S01]  /*07e0*/  @P6 LDS.64 R24, [R0+0x8] ;  /* 0x0000080000186984 */ /* 0x000fe20000000a00 */
[----:B------:R-:W1:Y:S01]  /*07f0*/  LDCU UR6, c[0x0][0x364] ;  /* 0x00006c80ff0677ac */ /* 0x000e620008000800 */
[----:B------:R-:W-:Y:S01]  /*0800*/  VIADD R22, R26, 0x1 ;  /* 0x000000011a167836 */ /* 0x000fe20000000000 */
[----:B---3--:R-:W-:-:S04]  /*0810*/  @!P4 DFMA R6, R18, R20, R6 ;  /* 0x000000141206c22b */ /* 0x008fc80000000006 */
[----:B-1----:R-:W-:Y:S02]  /*0820*/  ISETP.GE.U32.AND P4, PT, R22, UR6, PT ;  /* 0x0000000616007c0c */ /* 0x002fe4000bf86070 */
[----:B------:R-:W2:Y:S02]  /*0830*/  @P5 LDG.E.64 R22, desc[UR10][R16.64] ;  /* 0x0000000a10165981 */ /* 0x000ea4000c1e1b00 */
[----:B0-----:R-:W-:-:S13]  /*0840*/  ISETP.GE.U32.OR P4, PT, R27, UR5, P4 ;  /* 0x000000051b007c0c */ /* 0x001fda000a786470 */
[----:B------:R-:W3:Y:S04]  /*0850*/  @!P4 LDG.E.64 R20, desc[UR10][R16.64+0x18] ;  /* 0x0000180a1014c981 */ /* 0x000ee8000c1e1b00 */
[----:B------:R-:W3:Y:S01]  /*0860*/  @!P4 LDS.64 R18, [R3] ;  /* 0x000000000312c984 */ /* 0x000ee20000000a00 */
[----:B------:R-:W0:Y:S01]  /*0870*/  LDCU UR5, c[0x0][0x360] ;  /* 0x00006c00ff0577ac */ /* 0x000e220008000800 */
[----:B------:R-:W1:Y:S01]  /*0880*/  LDCU UR6, c[0x0][0x364] ;  /* 0x00006c80ff0677ac */ /* 0x000e620008000800 */
[----:B---3--:R-:W-:Y:S01]  /*0890*/  @!P4 DFMA R6, R20, R18, R6 ;  /* 0x000000121406c22b */ /* 0x008fe20000000006 */
[----:B-1----:R-:W-:-:S04]  /*08a0*/  ISETP.GE.U32.AND P4, PT, R28, UR6, PT ;  /* 0x000000061c007c0c */ /* 0x002fc8000bf86070 */
        /* <DEDUP_REMOVED lines=9> */
[----:B------:R-:W3:Y:S02]  /*0940*/  @!P4 LDS.64 R18, [R2+0x8] ;  /* 0x000008000212c984 */ /* 0x000ee40000000a00 */
[----:B---3--:R-:W-:Y:S02]  /*0950*/  @!P4 DFMA R6, R20, R18, R6 ;  /* 0x000000121406c22b */ /* 0x008fe40000000006 */
[----:B------:R-:W2:Y:S04]  /*0960*/  @P5 LDS.64 R20, [R3+0x8] ;  /* 0x0000080003145984 */ /* 0x000ea80000000a00 */
[----:B------:R-:W3:Y:S02]  /*0970*/  @P6 LDG.E.64 R18, desc[UR10][R16.64+-0x8] ;  /* 0xfffff80a10126981 */ /* 0x000ee4000c1e1b00 */
[----:B--2---:R-:W-:-:S02]  /*0980*/  @P5 DFMA R6, R22, R20, R6 ;  /* 0x000000141606522b */ /* 0x004fc40000000006 */
[----:B------:R-:W2:Y:S04]  /*0990*/  @P3 LDG.E.64 R20, desc[UR10][R16.64+-0x10] ;  /* 0xfffff00a10143981 */ /* 0x000ea8000c1e1b00 */
[----:B------:R-:W4:Y:S02]  /*09a0*/  @P0 LDG.E.64 R22, desc[UR10][R16.64+-0x18] ;  /* 0xffffe80a10160981 */ /* 0x000f24000c1e1b00 */
[----:B---3--:R-:W-:Y:S02]  /*09b0*/  @P6 DFMA R6, R18, R24, R6 ;  /* 0x000000181206622b */ /* 0x008fe40000000006 */
[----:B------:R-:W2:Y:S06]  /*09c0*/  @P3 LDS.64 R18, [R2+0x10] ;  /* 0x0000100002123984 */ /* 0x000eac0000000a00 */
[----:B--2---:R-:W-:Y:S01]  /*09d0*/  @P3 DFMA R6, R20, R18, R6 ;  /* 0x000000121406322b */ /* 0x004fe20000000006 */
[----:B------:R-:W4:Y:S04]  /*09e0*/  @P0 LDS.64 R18, [R3+0x10] ;  /* 0x0000100003120984 */ /* 0x000f280000000a00 */
[----:B------:R-:W0:Y:S01]  /*09f0*/  @P1 LDS.64 R20, [R0+0x10] ;  /* 0x0000100000141984 */ /* 0x000e220000000a00 */
[----:B------:R-:W-:-:S02]  /*0a00*/  CS2R R24, SRZ ;  /* 0x0000000000187805 */ /* 0x000fc4000001ff00 */
[----:B----4-:R-:W-:Y:S01]  /*0a10*/  @P0 DFMA R6, R22, R18, R6 ;  /* 0x000000121606022b */ /* 0x010fe20000000006 */
[----:B------:R-:W0:Y:S01]  /*0a20*/  @P1 LDG.E.64 R22, desc[UR10][R16.64+-0x20] ;  /* 0xffffe00a10161981 */ /* 0x000e22000c1e1b00 */
[----:B------:R-:W-:Y:S06]  /*0a30*/  BAR.SYNC.DEFER_BLOCKING 0x0 ;  /* 0x0000000000007b1d */ /* 0x000fec0000010000 */
[----:B------:R-:W2:Y:S01]  /*0a40*/  @P2 LDG.E.64 R24, desc[UR10][R14.64] ;  /* 0x0000000a0e182981 */ /* 0x000ea2000c1e1b00 */
[----:B------:R-:W1:Y:S01]  /*0a50*/  LDCU UR5, c[0x0][0x360] ;  /* 0x00006c00ff0577ac */ /* 0x000e620008000800 */
[----:B------:R-:W3:Y:S02]  /*0a60*/  LDCU UR6, c[0x0][0x364] ;  /* 0x00006c80ff0677ac */ /* 0x000ee40008000800 */
[----:B---3--:R-:W-:-:S04]  /*0a70*/  ISETP.GE.U32.AND P4, PT, R26, UR6, PT ;  /* 0x000000061a007c0c */ /* 0x008fc8000bf86070 */
[----:B-1----:R-:W-:Y:S01]  /*0a80*/  ISETP.GE.U32.OR P4, PT, R27, UR5, P4 ;  /* 0x000000051b007c0c */ /* 0x002fe2000a786470 */
[----:B--2---:R1:W-:Y:S01]  /*0a90*/  STS.64 [R2], R24 ;  /* 0x0000001802007388 */ /* 0x0043e20000000a00 */
[----:B------:R-:W-:Y:S11]  /*0aa0*/  BAR.SYNC.DEFER_BLOCKING 0x0 ;  /* 0x0000000000007b1d */ /* 0x000ff60000010000 */
[----:B------:R-:W2:Y:S01]  /*0ab0*/  @!P4 LDG.E.64 R18, desc[UR10][R16.64+0x68] ;  /* 0x0000680a1012c981 */ /* 0x000ea2000c1e1b00 */
[----:B0-----:R-:W-:-:S03]  /*0ac0*/  @P1 DFMA R6, R22, R20, R6 ;  /* 0x000000141606122b */ /* 0x001fc60000000006 */
[----:B------:R-:W2:Y:S01]  /*0ad0*/  @!P4 LDS.64 R20, [R2] ;  /* 0x000000000214c984 */ /* 0x000ea20000000a00 */
[----:B------:R-:W0:Y:S03]  /*0ae0*/  LDCU UR5, c[0x0][0x360] ;  /* 0x00006c00ff0577ac */ /* 0x000e260008000800 */
[----:B-1----:R-:W3:Y:S01]  /*0af0*/  @P6 LDG.E.64 R24, desc[UR10][R16.64+0x40] ;  /* 0x0000400a10186981 */ /* 0x002ee2000c1e1b00 */
[----:B------:R-:W1:Y:S01]  /*0b00*/  LDCU UR6, c[0x0][0x364] ;  /* 0x00006c80ff0677ac */ /* 0x000e620008000800 */
[----:B------:R-:W-:Y:S01]  /*0b10*/  VIADD R22, R26, 0x1 ;  /* 0x000000011a167836 */ /* 0x000fe20000000000 */
[----:B--2---:R-:W-:-:S04]  /*0b20*/  @!P4 DFMA R6, R18, R20, R6 ;  /* 0x000000141206c22b */ /* 0x004fc80000000006 */
[----:B-1----:R-:W-:Y:S02]  /*0b30*/  ISETP.GE.U32.AND P4, PT, R22, UR6, PT ;  /* 0x0000000616007c0c */ /* 0x002fe4000bf86070 */
[----:B------:R-:W2:Y:S02]  /*0b40*/  @P5 LDG.E.64 R22, desc[UR10][R16.64+0x48] ;  /* 0x0000480a10165981 */ /* 0x000ea4000c1e1b00 */
[----:B0-----:R-:W-:-:S13]  /*0b50*/  ISETP.GE.U32.OR P4, PT, R27, UR5, P4 ;  /* 0x000000051b007c0c */ /* 0x001fda000a786470 */
[----:B------:R-:W4:Y:S04]  /*0b60*/  @!P4 LDG.E.64 R20, desc[UR10][R16.64+0x60] ;  /* 0x0000600a1014c981 */ /* 0x000f28000c1e1b00 */
[----:B------:R-:W4:Y:S01]  /*0b70*/  @!P4 LDS.64 R18, [R3] ;  /* 0x000000000312c984 */ /* 0x000f220000000a00 */
[----:B------:R-:W0:Y:S01]  /*0b80*/  LDCU UR5, c[0x0][0x360] ;  /* 0x00006c00ff0577ac */ /* 0x000e220008000800 */
[----:B------:R-:W1:Y:S01]  /*0b90*/  LDCU UR6, c[0x0][0x364] ;  /* 0x00006c80ff0677ac */ /* 0x000e620008000800 */
[----:B----4-:R-:W-:Y:S01]  /*0ba0*/  @!P4 DFMA R6, R20, R18, R6 ;  /* 0x000000121406c22b */ /* 0x010fe20000000006 */
[----:B-1----:R-:W-:-:S04]  /*0bb0*/  ISETP.GE.U32.AND P4, PT, R28, UR6, PT ;  /* 0x000000061c007c0c */ /* 0x002fc8000bf86070 */
[----:B0-----:R-:W-:-:S13]  /*0bc0*/  ISETP.GE.U32.OR P4, PT, R27, UR5, P4 ;  /* 0x000000051b007c0c */ /* 0x001fda000a786470 */
[----:B------:R-:W4:Y:S04]  /*0bd0*/  @!P4 LDG.E.64 R18, desc[UR10][R16.64+0x58] ;  /* 0x0000580a1012c981 */ /* 0x000f28000c1e1b00 */
[----:B------:R-:W4:Y:S01]  /*0be0*/  @!P4 LDS.64 R20, [R0] ;  /* 0x000000000014c984 */ /* 0x000f220000000a00 */
[----:B------:R-:W0:Y:S01]  /*0bf0*/  LDCU UR5, c[0x0][0x360] ;  /* 0x00006c00ff0577ac */ /* 0x000e220008000800 */
[----:B------:R-:W1:Y:S01]  /*0c00*/  LDCU UR6, c[0x0][0x364] ;  /* 0x00006c80ff0677ac */ /* 0x000e620008000800 */
[----:B----4-:R-:W-:Y:S01]  /*0c10*/  @!P4 DFMA R6, R18, R20, R6 ;  /* 0x000000141206c22b */ /* 0x010fe20000000006 */
[----:B-1----:R-:W-:Y:S02]  /*0c20*/  ISETP.GE.U32.AND P4, PT, R26, UR6, PT ;  /* 0x000000061a007c0c */ /* 0x002fe4000bf86070 */
[----:B------:R-:W4:Y:S02]  /*0c30*/  @P3 LDG.E.64 R26, desc[UR10][R16.64+0x38] ;  /* 0x0000380a101a3981 */ /* 0x000f24000c1e1b00 */
[----:B0-----:R-:W-:-:S13]  /*0c40*/  ISETP.GE.U32.OR P4, PT, R5, UR5, P4 ;  /* 0x0000000505007c0c */ /* 0x001fda000a786470 */
[----:B------:R-:W5:Y:S04]  /*0c50*/  @!P4 LDG.E.64 R18, desc[UR10][R16.64+0x50] ;  /* 0x0000500a1012c981 */ /* 0x000f68000c1e1b00 */
[----:B------:R-:W5:Y:S02]  /*0c60*/  @!P4 LDS.64 R20, [R2+0x8] ;  /* 0x000008000214c984 */ /* 0x000f640000000a00 */
[----:B-----5:R-:W-:Y:S02]  /*0c70*/  @!P4 DFMA R6, R18, R20, R6 ;  /* 0x000000141206c22b */ /* 0x020fe40000000006 */
[----:B------:R-:W2:Y:S04]  /*0c80*/  @P5 LDS.64 R20, [R3+0x8] ;  /* 0x0000080003145984 */ /* 0x000ea80000000a00 */
[----:B------:R-:W5:Y:S02]  /*0c90*/  @P0 LDG.E.64 R18, desc[UR10][R16.64+0x30] ;  /* 0x0000300a10120981 */ /* 0x000f64000c1e1b00 */
[----:B--2---:R-:W-:-:S02]  /*0ca0*/  @P5 DFMA R6, R22, R20, R6 ;  /* 0x000000141606522b */ /* 0x004fc40000000006 */
[----:B------:R0:W2:Y:S04]  /*0cb0*/  @P1 LDG.E.64 R20, desc[UR10][R16.64+0x28] ;  /* 0x0000280a10141981 */ /* 0x0000a8000c1e1b00 */
[----:B------:R-:W3:Y:S02]  /*0cc0*/  @P6 LDS.64 R22, [R0+0x8] ;  /* 0x0000080000166984 */ /* 0x000ee40000000a00 */
[----:B---3--:R-:W-:Y:S02]  /*0cd0*/  @P6 DFMA R6, R24, R22, R6 ;  /* 0x000000161806622b */ /* 0x008fe40000000006 */
[----:B------:R-:W4:Y:S04]  /*0ce0*/  @P3 LDS.64 R22, [R2+0x10] ;  /* 0x0000100002163984 */ /* 0x000f280000000a00 */
[----:B------:R-:W5:Y:S02]  /*0cf0*/  @P0 LDS.64 R24, [R3+0x10] ;  /* 0x0000100003180984 */ /* 0x000f640000000a00 */
[----:B----4-:R-:W-:-:S02]  /*0d00*/  @P3 DFMA R6, R26, R22, R6 ;  /* 0x000000161a06322b */ /* 0x010fc40000000006 */
[----:B------:R-:W2:Y:S01]  /*0d10*/  @P1 LDS.64 R22, [R0+0x10] ;  /* 0x0000100000161984 */ /* 0x000ea20000000a00 */
[----:B------:R-:W-:-:S04]  /*0d20*/  UIADD3 UR4, UPT, UPT, UR4, 0x1, URZ ;  /* 0x0000000104047890 */ /* 0x000fc8000fffe0ff */
[----:B------:R-:W-:Y:S01]  /*0d30*/  UISETP.NE.AND UP0, UPT, UR4, 0x40, UPT ;  /* 0x000000400400788c */ /* 0x000fe2000bf05270 */
[----:B------:R-:W-:Y:S01]  /*0d40*/  BAR.SYNC.DEFER_BLOCKING 0x0 ;  /* 0x0000000000007b1d */ /* 0x000fe20000010000 */
[----:B0-----:R-:W-:-:S05]  /*0d50*/  IADD3 R16, P3, PT, R16, 0xd8, RZ ;  /* 0x000000d810107810 */ /* 0x001fca0007f7e0ff */
[----:B------:R-:W-:Y:S01]  /*0d60*/  IMAD.X R17, RZ, RZ, R17, P3 ;  /* 0x000000ffff117224 */ /* 0x000fe200018e0611 */
[----:B-----5:R-:W-:Y:S01]  /*0d70*/  @P0 DFMA R6, R18, R24, R6 ;  /* 0x000000181206022b */ /* 0x020fe20000000006 */
[----:B------:R-:W0:Y:S07]  /*0d80*/  LDC.64 R18, c[0x0][0x398] ;  /* 0x0000e600ff127b82 */ /* 0x000e2e0000000a00 */
[----:B--2---:R-:W-:Y:S01]  /*0d90*/  @P1 DFMA R6, R20, R22, R6 ;  /* 0x000000161406122b */ /* 0x004fe20000000006 */
[----:B------:R-:W-:-:S06]  /*0da0*/  IMAD.WIDE R20, R4, 0x8, R8 ;  /* 0x0000000804147825 */ /* 0x000fcc00078e0208 */
[----:B------:R1:W-:Y:S01]  /*0db0*/  STG.E.64 desc[UR10][R20.64], R6 ;  /* 0x0000000614007986 */ /* 0x0003e2000c101b0a */
[----:B0-----:R-:W-:Y:S01]  /*0dc0*/  IMAD R4, R19, R18, R4 ;  /* 0x0000001213047224 */ /* 0x001fe200078e0204 */
[----:B------:R-:W-:Y:S06]  /*0dd0*/  BRA.U UP0, `(.L_x_0) ;  /* 0xfffffff500687547 */ /* 0x000fec000b83ffff */
[----:B------:R-:W-:Y:S05]  /*0de0*/  EXIT ;  /* 0x000000000000794d */ /* 0x000fea0003800000 */
.L_x_1:
[----:B------:R-:W-:-:S00]  /*0df0*/  BRA `(.L_x_1) ;  /* 0xfffffffc00fc7947 */ /* 0x000fc0000383ffff */
[----:B------:R-:W-:-:S00]  /*0e00*/  NOP ;  /* 0x0000000000007918 */ /* 0x000fc00000000000 */
[----:B------:R-:W-:-:S00]  /*0e10*/  NOP ;  /* 0x0000000000007918 */ /* 0x000fc00000000000 */
[----:B------:R-:W-:-:S00]  /*0e20*/  NOP ;  /* 0x0000000000007918 */ /* 0x000fc00000000000 */
[----:B------:R-:W-:-:S00]  /*0e30*/  NOP ;  /* 0x0000000000007918 */ /* 0x000fc00000000000 */
[----:B------:R-:W-:-:S00]  /*0e40*/  NOP ;  /* 0x0000000000007918 */ /* 0x000fc00000000000 */
[----:B------:R-:W-:-:S00]  /*0e50*/  NOP ;  /* 0x0000000000007918 */ /* 0x000fc00000000000 */
[----:B------:R-:W-:-:S00]  /*0e60*/  NOP ;  /* 0x0000000000007918 */ /* 0x000fc00000000000 */
[----:B------:R-:W-:-:S00]  /*0e70*/  NOP ;  /* 0x0000000000007918 */ /* 0x000fc00000000000 */
.L_x_2:


//--------------------- .nv.shared._Z16tiledConvolutionPKdS0_Pdii --------------------------
	.section	.nv.shared._Z16tiledConvolutionPKdS0_Pdii,"aw",@nobits
	.sectionflags	@""
	.align	16
	.zero		1024


//--------------------- .nv.shared.reserved.0     --------------------------
	.section	.nv.shared.reserved.0,"aw",@nobits
	.weak		__nv_reservedSMEM_offset_0_alias
	.size		__nv_reservedSMEM_offset_0_alias, 0, 64
	.other		__nv_reservedSMEM_offset_0_alias,@"STO_CUDA_RESERVED_SHARED STV_DEFAULT"
__nv_reservedSMEM_offset_0_alias:
	.zero		0
	.zero		64


//--------------------- .nv.constant0._Z16tiledConvolutionPKdS0_Pdii --------------------------
	.section	.nv.constant0._Z16tiledConvolutionPKdS0_Pdii,"a",@progbits
	.sectionflags	@""
	.align	4
.nv.constant0._Z16tiledConvolutionPKdS0_Pdii:
	.zero		928


//--------------------- SYMBOLS --------------------------

	.type		.nv.reservedSmem.offset0,@object
	.size		.nv.reservedSmem.offset0,0x4
	.type		.nv.reservedSmem.cap,@object
	.size		.nv.reservedSmem.cap,0x4
